	.headerflags	@"EF_CUDA_TEXMODE_UNIFIED EF_CUDA_64BIT_ADDRESS EF_CUDA_ACCELERATORS EF_CUDA_SM90 EF_CUDA_VIRTUAL_SM(EF_CUDA_SM90)"
	.elftype	@"ET_EXEC"


//--------------------- .nv.info                  --------------------------
	.section	.nv.info,"",@"SHT_CUDA_INFO"
	.align	4


	//----- nvinfo : EIATTR_REGCOUNT
	.align		4
        /*0000*/ 	.byte	0x04, 0x2f
        /*0002*/ 	.short	(.L_2 - .L_1)
	.align		4
.L_1:
        /*0004*/ 	.word	index@(triton_per_fused_add_native_layer_norm_native_layer_norm_backward_9)
        /*0008*/ 	.word	0x00000020


	//----- nvinfo : EIATTR_MIN_STACK_SIZE
	.align		4
.L_2:
        /*000c*/ 	.byte	0x04, 0x12
        /*000e*/ 	.short	(.L_4 - .L_3)
	.align		4
.L_3:
        /*0010*/ 	.word	index@(triton_per_fused_add_native_layer_norm_native_layer_norm_backward_9)
        /*0014*/ 	.word	0x00000000


	//----- nvinfo : EIATTR_FRAME_SIZE
	.align		4
.L_4:
        /*0018*/ 	.byte	0x04, 0x11
        /*001a*/ 	.short	(.L_6 - .L_5)
	.align		4
.L_5:
        /*001c*/ 	.word	index@(triton_per_fused_add_native_layer_norm_native_layer_norm_backward_9)
        /*0020*/ 	.word	0x00000000


	//----- nvinfo : EIATTR_MIN_STACK_SIZE
	.align		4
.L_6:
        /*0024*/ 	.byte	0x04, 0x12
        /*0026*/ 	.short	(.L_8 - .L_7)
	.align		4
.L_7:
        /*0028*/ 	.word	index@(triton_per_fused_add_native_layer_norm_native_layer_norm_backward_9)
        /*002c*/ 	.word	0x00000000
.L_8:


//--------------------- .nv.info.triton_per_fused_add_native_layer_norm_native_layer_norm_backward_9 --------------------------
	.section	.nv.info.triton_per_fused_add_native_layer_norm_native_layer_norm_backward_9,"",@"SHT_CUDA_INFO"
	.sectionflags	@""
	.align	4


	//----- nvinfo : EIATTR_CUDA_API_VERSION
	.align		4
        /*0000*/ 	.byte	0x04, 0x37
        /*0002*/ 	.short	(.L_10 - .L_9)
.L_9:
        /*0004*/ 	.word	0x0000007c


	//----- nvinfo : EIATTR_KPARAM_INFO
	.align		4
.L_10:
        /*0008*/ 	.byte	0x04, 0x17
        /*000a*/ 	.short	(.L_12 - .L_11)
.L_11:
        /*000c*/ 	.word	0x00000000
        /*0010*/ 	.short	0x000a
        /*0012*/ 	.short	0x004c
        /*0014*/ 	.byte	0x00, 0xf0, 0x11, 0x00


	//----- nvinfo : EIATTR_KPARAM_INFO
	.align		4
.L_12:
        /*0018*/ 	.byte	0x04, 0x17
        /*001a*/ 	.short	(.L_14 - .L_13)
.L_13:
        /*001c*/ 	.word	0x00000000
        /*0020*/ 	.short	0x0009
        /*0022*/ 	.short	0x0048
        /*0024*/ 	.byte	0x00, 0xf0, 0x11, 0x00


	//----- nvinfo : EIATTR_KPARAM_INFO
	.align		4
.L_14:
        /*0028*/ 	.byte	0x04, 0x17
        /*002a*/ 	.short	(.L_16 - .L_15)
.L_15:
        /*002c*/ 	.word	0x00000000
        /*0030*/ 	.short	0x0008
        /*0032*/ 	.short	0x0040
        /*0034*/ 	.byte	0x00, 0xf4, 0x21, 0x00


	//----- nvinfo : EIATTR_KPARAM_INFO
	.align		4
.L_16:
        /*0038*/ 	.byte	0x04, 0x17
        /*003a*/ 	.short	(.L_18 - .L_17)
.L_17:
        /*003c*/ 	.word	0x00000000
        /*0040*/ 	.short	0x0007
        /*0042*/ 	.short	0x0038
        /*0044*/ 	.byte	0x00, 0xf4, 0x21, 0x00


	//----- nvinfo : EIATTR_KPARAM_INFO
	.align		4
.L_18:
        /*0048*/ 	.byte	0x04, 0x17
        /*004a*/ 	.short	(.L_20 - .L_19)
.L_19:
        /*004c*/ 	.word	0x00000000
        /*0050*/ 	.short	0x0006
        /*0052*/ 	.short	0x0030
        /*0054*/ 	.byte	0x00, 0xf4, 0x21, 0x00


	//----- nvinfo : EIATTR_KPARAM_INFO
	.align		4
.L_20:
        /*0058*/ 	.byte	0x04, 0x17
        /*005a*/ 	.short	(.L_22 - .L_21)
.L_21:
        /*005c*/ 	.word	0x00000000
        /*0060*/ 	.short	0x0005
        /*0062*/ 	.short	0x0028
        /*0064*/ 	.byte	0x00, 0xf4, 0x21, 0x00


	//----- nvinfo : EIATTR_KPARAM_INFO
	.align		4
.L_22:
        /*0068*/ 	.byte	0x04, 0x17
        /*006a*/ 	.short	(.L_24 - .L_23)
.L_23:
        /*006c*/ 	.word	0x00000000
        /*0070*/ 	.short	0x0004
        /*0072*/ 	.short	0x0020
        /*0074*/ 	.byte	0x00, 0xf4, 0x21, 0x00


	//----- nvinfo : EIATTR_KPARAM_INFO
	.align		4
.L_24:
        /*0078*/ 	.byte	0x04, 0x17
        /*007a*/ 	.short	(.L_26 - .L_25)
.L_25:
        /*007c*/ 	.word	0x00000000
        /*0080*/ 	.short	0x0003
        /*0082*/ 	.short	0x0018
        /*0084*/ 	.byte	0x00, 0xf4, 0x21, 0x00


	//----- nvinfo : EIATTR_KPARAM_INFO
	.align		4
.L_26:
        /*0088*/ 	.byte	0x04, 0x17
        /*008a*/ 	.short	(.L_28 - .L_27)
.L_27:
        /*008c*/ 	.word	0x00000000
        /*0090*/ 	.short	0x0002
        /*0092*/ 	.short	0x0010
        /*0094*/ 	.byte	0x00, 0xf4, 0x21, 0x00


	//----- nvinfo : EIATTR_KPARAM_INFO
	.align		4
.L_28:
        /*0098*/ 	.byte	0x04, 0x17
        /*009a*/ 	.short	(.L_30 - .L_29)
.L_29:
        /*009c*/ 	.word	0x00000000
        /*00a0*/ 	.short	0x0001
        /*00a2*/ 	.short	0x0008
        /*00a4*/ 	.byte	0x00, 0xf4, 0x21, 0x00


	//----- nvinfo : EIATTR_KPARAM_INFO
	.align		4
.L_30:
        /*00a8*/ 	.byte	0x04, 0x17
        /*00aa*/ 	.short	(.L_32 - .L_31)
.L_31:
        /*00ac*/ 	.word	0x00000000
        /*00b0*/ 	.short	0x0000
        /*00b2*/ 	.short	0x0000
        /*00b4*/ 	.byte	0x00, 0xf4, 0x21, 0x00


	//----- nvinfo : EIATTR_SPARSE_MMA_MASK
	.align		4
.L_32:
        /*00b8*/ 	.byte	0x03, 0x50
        /*00ba*/ 	.short	0x0000


	//----- nvinfo : EIATTR_MAXREG_COUNT
	.align		4
        /*00bc*/ 	.byte	0x03, 0x1b
        /*00be*/ 	.short	0x00ff


	//----- nvinfo : EIATTR_COOP_GROUP_MASK_REGIDS
	.align		4
        /*00c0*/ 	.byte	0x04, 0x29
        /*00c2*/ 	.short	(.L_34 - .L_33)


	//   ....[0]....
.L_33:
        /*00c4*/ 	.word	0xffffffff


	//   ....[1]....
        /*00c8*/ 	.word	0xffffffff


	//   ....[2]....
        /*00cc*/ 	.word	0xffffffff


	//   ....[3]....
        /*00d0*/ 	.word	0xffffffff


	//   ....[4]....
        /*00d4*/ 	.word	0xffffffff


	//   ....[5]....
        /*00d8*/ 	.word	0xffffffff


	//   ....[6]....
        /*00dc*/ 	.word	0xffffffff


	//   ....[7]....
        /*00e0*/ 	.word	0xffffffff


	//   ....[8]....
        /*00e4*/ 	.word	0xffffffff


	//   ....[9]....
        /*00e8*/ 	.word	0xffffffff


	//   ....[10]....
        /*00ec*/ 	.word	0xffffffff


	//   ....[11]....
        /*00f0*/ 	.word	0xffffffff


	//   ....[12]....
        /*00f4*/ 	.word	0xffffffff


	//   ....[13]....
        /*00f8*/ 	.word	0xffffffff


	//----- nvinfo : EIATTR_COOP_GROUP_INSTR_OFFSETS
	.align		4
.L_34:
        /*00fc*/ 	.byte	0x04, 0x28
        /*00fe*/ 	.short	(.L_36 - .L_35)


	//   ....[0]....
.L_35:
        /*0100*/ 	.word	0x00000430


	//   ....[1]....
        /*0104*/ 	.word	0x00000450


	//   ....[2]....
        /*0108*/ 	.word	0x00000470


	//   ....[3]....
        /*010c*/ 	.word	0x00000490


	//   ....[4]....
        /*0110*/ 	.word	0x000004c0


	//   ....[5]....
        /*0114*/ 	.word	0x000005c0


	//   ....[6]....
        /*0118*/ 	.word	0x000005f0


	//   ....[7]....
        /*011c*/ 	.word	0x000006f0


	//   ....[8]....
        /*0120*/ 	.word	0x00000710


	//   ....[9]....
        /*0124*/ 	.word	0x00000730


	//   ....[10]....
        /*0128*/ 	.word	0x00000750


	//   ....[11]....
        /*012c*/ 	.word	0x00000770


	//   ....[12]....
        /*0130*/ 	.word	0x00000800


	//   ....[13]....
        /*0134*/ 	.word	0x00000820


	//----- nvinfo : EIATTR_EXIT_INSTR_OFFSETS
	.align		4
.L_36:
        /*0138*/ 	.byte	0x04, 0x1c
        /*013a*/ 	.short	(.L_38 - .L_37)


	//   ....[0]....
.L_37:
        /*013c*/ 	.word	0x00000a30


	//   ....[1]....
        /*0140*/ 	.word	0x00000a60


	//----- nvinfo : EIATTR_REQNTID
	.align		4
.L_38:
        /*0144*/ 	.byte	0x04, 0x10
        /*0146*/ 	.short	(.L_40 - .L_39)
.L_39:
        /*0148*/ 	.word	0x00000080
        /*014c*/ 	.word	0x00000001
        /*0150*/ 	.word	0x00000001


	//----- nvinfo : EIATTR_CBANK_PARAM_SIZE
	.align		4
.L_40:
        /*0154*/ 	.byte	0x03, 0x19
        /*0156*/ 	.short	0x0050


	//----- nvinfo : EIATTR_PARAM_CBANK
	.align		4
        /*0158*/ 	.byte	0x04, 0x0a
        /*015a*/ 	.short	(.L_42 - .L_41)
	.align		4
.L_41:
        /*015c*/ 	.word	index@(.nv.constant0.triton_per_fused_add_native_layer_norm_native_layer_norm_backward_9)
        /*0160*/ 	.short	0x0210
        /*0162*/ 	.short	0x0050


	//----- nvinfo : EIATTR_SW_WAR
	.align		4
.L_42:
        /*0164*/ 	.byte	0x04, 0x36
        /*0166*/ 	.short	(.L_44 - .L_43)
.L_43:
        /*0168*/ 	.word	0x00000008
.L_44:


//--------------------- .nv.callgraph             --------------------------
	.section	.nv.callgraph,"",@"SHT_CUDA_CALLGRAPH"
	.align	4
	.sectionentsize	8
	.align		4
        /*0000*/ 	.word	0x00000000
	.align		4
        /*0004*/ 	.word	0xffffffff
	.align		4
        /*0008*/ 	.word	0x00000000
	.align		4
        /*000c*/ 	.word	0xfffffffe
	.align		4
        /*0010*/ 	.word	0x00000000
	.align		4
        /*0014*/ 	.word	0xfffffffd
	.align		4
        /*0018*/ 	.word	0x00000000
	.align		4
        /*001c*/ 	.word	0xfffffffc


//--------------------- .nv.constant4             --------------------------
	.section	.nv.constant4,"a",@progbits
	.align	8
	.align		8
.nv.constant4:
        /*0000*/ 	.dword	_$_str


//--------------------- .text.triton_per_fused_add_native_layer_norm_native_layer_norm_backward_9 --------------------------
	.section	.text.triton_per_fused_add_native_layer_norm_native_layer_norm_backward_9,"ax",@progbits
	.sectionflags	@"SHF_BARRIERS=1"
	.align	128
        .global         triton_per_fused_add_native_layer_norm_native_layer_norm_backward_9
        .type           triton_per_fused_add_native_layer_norm_native_layer_norm_backward_9,@function
        .size           triton_per_fused_add_native_layer_norm_native_layer_norm_backward_9,(.L_x_1 - triton_per_fused_add_native_layer_norm_native_layer_norm_backward_9)
        .other          triton_per_fused_add_native_layer_norm_native_layer_norm_backward_9,@"STO_CUDA_ENTRY STV_DEFAULT"
triton_per_fused_add_native_layer_norm_native_layer_norm_backward_9:
.text.triton_per_fused_add_native_layer_norm_native_layer_norm_backward_9:
[----:B------:R-:W0:Y:S01]  /*0000*/  LDC R1, c[0x0][0x28] ;  /* 0x00000a00ff017b82 */ /* 0x000e220000000800 */
[----:B------:R-:W1:Y:S07]  /*0010*/  S2R R2, SR_TID.X ;  /* 0x0000000000027919 */ /* 0x000e6e0000002100 */
[----:B------:R-:W2:Y:S01]  /*0020*/  LDC.64 R18, c[0x0][0x210] ;  /* 0x00008400ff127b82 */ /* 0x000ea20000000a00 */
[----:B------:R-:W-:Y:S02]  /*0030*/  CS2R R4, SRZ ;  /* 0x0000000000047805 */ /* 0x000fe4000001ff00 */
[----:B------:R-:W-:Y:S01]  /*0040*/  CS2R R6, SRZ ;  /* 0x0000000000067805 */ /* 0x000fe2000001ff00 */
[----:B------:R-:W3:Y:S04]  /*0050*/  S2R R3, SR_CTAID.X ;  /* 0x0000000000037919 */ /* 0x000ee80000002500 */
[----:B------:R-:W4:Y:S08]  /*0060*/  LDC.64 R26, c[0x0][0x218] ;  /* 0x00008600ff1a7b82 */ /* 0x000f300000000a00 */
[----:B------:R-:W5:Y:S01]  /*0070*/  LDC.64 R22, c[0x0][0x220] ;  /* 0x00008800ff167b82 */ /* 0x000f620000000a00 */
[----:B------:R-:W-:-:S07]  /*0080*/  ULDC.64 UR6, c[0x0][0x208] ;  /* 0x0000820000067ab9 */ /* 0x000fce0000000a00 */
[----:B------:R-:W5:Y:S01]  /*0090*/  LDC.64 R24, c[0x0][0x228] ;  /* 0x00008a00ff187b82 */ /* 0x000f620000000a00 */
[----:B-1----:R-:W-:-:S04]  /*00a0*/  SHF.L.U32 R21, R2, 0x2, RZ ;  /* 0x0000000202157819 */ /* 0x002fc800000006ff */
[----:B------:R-:W-:-:S04]  /*00b0*/  LOP3.LUT R28, R21, 0x1fc, RZ, 0xc0, !PT ;  /* 0x000001fc151c7812 */ /* 0x000fc800078ec0ff */
[----:B------:R-:W-:Y:S01]  /*00c0*/  ISETP.GE.U32.AND P1, PT, R28, 0x180, PT ;  /* 0x000001801c00780c */ /* 0x000fe20003f26070 */
[----:B---3--:R-:W-:Y:S01]  /*00d0*/  IMAD R17, R3, 0x180, R28 ;  /* 0x0000018003117824 */ /* 0x008fe200078e021c */
[----:B------:R-:W-:Y:S02]  /*00e0*/  CS2R R8, SRZ ;  /* 0x0000000000087805 */ /* 0x000fe4000001ff00 */
[----:B------:R-:W-:Y:S01]  /*00f0*/  CS2R R10, SRZ ;  /* 0x00000000000a7805 */ /* 0x000fe2000001ff00 */
[----:B--2---:R-:W-:-:S04]  /*0100*/  IMAD.WIDE R18, R17, 0x4, R18 ;  /* 0x0000000411127825 */ /* 0x004fc800078e0212 */
[C---:B----4-:R-:W-:Y:S01]  /*0110*/  IMAD.WIDE R26, R17.reuse, 0x4, R26 ;  /* 0x00000004111a7825 */ /* 0x050fe200078e021a */
[----:B------:R-:W-:Y:S02]  /*0120*/  CS2R R12, SRZ ;  /* 0x00000000000c7805 */ /* 0x000fe4000001ff00 */
[----:B------:R-:W-:Y:S01]  /*0130*/  CS2R R14, SRZ ;  /* 0x00000000000e7805 */ /* 0x000fe2000001ff00 */
[----:B------:R1:W2:Y:S01]  /*0140*/  @!P1 LDG.E.128 R4, desc[UR6][R18.64] ;  /* 0x0000000612049981 */ /* 0x0002a2000c1e1d00 */
[----:B-----5:R-:W-:Y:S01]  /*0150*/  IMAD.WIDE R22, R17, 0x4, R22 ;  /* 0x0000000411167825 */ /* 0x020fe200078e0216 */
[----:B------:R-:W-:Y:S02]  /*0160*/  CS2R R16, SRZ ;  /* 0x0000000000107805 */ /* 0x000fe4000001ff00 */
[----:B------:R-:W3:Y:S01]  /*0170*/  @!P1 LDG.E.128 R8, desc[UR6][R26.64] ;  /* 0x000000061a089981 */ /* 0x000ee2000c1e1d00 */
[----:B0-----:R-:W-:Y:S01]  /*0180*/  IMAD.WIDE.U32 R24, R28, 0x4, R24 ;  /* 0x000000041c187825 */ /* 0x001fe200078e0018 */
[----:B-1----:R-:W-:-:S04]  /*0190*/  CS2R R18, SRZ ;  /* 0x0000000000127805 */ /* 0x002fc8000001ff00 */
[----:B------:R-:W4:Y:S04]  /*01a0*/  @!P1 LDG.E.EL.128 R12, desc[UR6][R24.64] ;  /* 0x00000006180c9981 */ /* 0x000f28000c2e1d00 */
[----:B------:R0:W5:Y:S01]  /*01b0*/  @!P1 LDG.E.128 R16, desc[UR6][R22.64] ;  /* 0x0000000616109981 */ /* 0x000162000c1e1d00 */
[----:B------:R-:W1:Y:S01]  /*01c0*/  S2UR UR5, SR_CgaCtaId ;  /* 0x00000000000579c3 */ /* 0x000e620000008800 */
[----:B------:R-:W-:Y:S02]  /*01d0*/  LOP3.LUT R21, R21, 0x1fc, RZ, 0xc0, !PT ;  /* 0x000001fc15157812 */ /* 0x000fe400078ec0ff */
[C---:B------:R-:W-:Y:S01]  /*01e0*/  LOP3.LUT P2, RZ, R2.reuse, 0x1f, RZ, 0xc0, !PT ;  /* 0x0000001f02ff7812 */ /* 0x040fe2000784c0ff */
[----:B------:R-:W-:Y:S02]  /*01f0*/  UMOV UR4, 0x400 ;  /* 0x0000040000047882 */ /* 0x000fe40000000000 */
[----:B-1----:R-:W-:Y:S01]  /*0200*/  UPRMT UR4, UR5, 0x654, UR4 ;  /* 0x0000065405047896 */ /* 0x002fe20008000004 */
[----:B------:R-:W-:-:S02]  /*0210*/  ISETP.GE.AND P3, PT, R2, 0x4, PT ;  /* 0x000000040200780c */ /* 0x000fc40003f66270 */
[----:B--2---:R-:W-:Y:S02]  /*0220*/  SEL R29, R4, RZ, !P1 ;  /* 0x000000ff041d7207 */ /* 0x004fe40004800000 */
[----:B---3--:R-:W-:Y:S02]  /*0230*/  SEL R8, R8, RZ, !P1 ;  /* 0x000000ff08087207 */ /* 0x008fe40004800000 */
[----:B------:R-:W-:Y:S02]  /*0240*/  SEL R4, R6, RZ, !P1 ;  /* 0x000000ff06047207 */ /* 0x000fe40004800000 */
[----:B0-----:R-:W-:Y:S01]  /*0250*/  SEL R23, R10, RZ, !P1 ;  /* 0x000000ff0a177207 */ /* 0x001fe20004800000 */
[----:B------:R-:W-:Y:S01]  /*0260*/  FADD R29, R29, R8 ;  /* 0x000000081d1d7221 */ /* 0x000fe20000000000 */
[----:B------:R-:W-:Y:S02]  /*0270*/  SEL R6, R11, RZ, !P1 ;  /* 0x000000ff0b067207 */ /* 0x000fe40004800000 */
[----:B------:R-:W-:-:S02]  /*0280*/  SEL R5, R5, RZ, !P1 ;  /* 0x000000ff05057207 */ /* 0x000fc40004800000 */
[----:B------:R-:W-:Y:S02]  /*0290*/  SEL R10, R9, RZ, !P1 ;  /* 0x000000ff090a7207 */ /* 0x000fe40004800000 */
[----:B----4-:R-:W-:Y:S02]  /*02a0*/  SEL R11, R12, RZ, !P1 ;  /* 0x000000ff0c0b7207 */ /* 0x010fe40004800000 */
[----:B------:R-:W-:Y:S02]  /*02b0*/  SEL R13, R13, RZ, !P1 ;  /* 0x000000ff0d0d7207 */ /* 0x000fe40004800000 */
[----:B-----5:R-:W-:Y:S02]  /*02c0*/  SEL R8, R17, RZ, !P1 ;  /* 0x000000ff11087207 */ /* 0x020fe40004800000 */
[----:B------:R-:W-:Y:S01]  /*02d0*/  SEL R16, R16, RZ, !P1 ;  /* 0x000000ff10107207 */ /* 0x000fe20004800000 */
[----:B------:R-:W-:Y:S01]  /*02e0*/  FADD R5, R5, R10 ;  /* 0x0000000a05057221 */ /* 0x000fe20000000000 */
        /* <DEDUP_REMOVED lines=10> */
[----:B------:R-:W-:Y:S01]  /*0390*/  FADD R22, R29, R22 ;  /* 0x000000161d167221 */ /* 0x000fe20000000000 */
[----:B------:R-:W-:Y:S01]  /*03a0*/  FADD R7, R7, R6 ;  /* 0x0000000607077221 */ /* 0x000fe20000000000 */
[----:B------:R-:W-:Y:S01]  /*03b0*/  FADD R16, R4, R9 ;  /* 0x0000000904107221 */ /* 0x000fe20000000000 */
[----:B------:R-:W-:Y:S01]  /*03c0*/  FADD R6, R19, R10 ;  /* 0x0000000a13067221 */ /* 0x000fe20000000000 */
[----:B------:R-:W-:Y:S01]  /*03d0*/  FADD R5, R17, R22 ;  /* 0x0000001611057221 */ /* 0x000fe20000000000 */
[----:B------:R-:W0:Y:S02]  /*03e0*/  LDC.64 R8, c[0x0][0x230] ;  /* 0x00008c00ff087b82 */ /* 0x000e240000000a00 */
[----:B------:R-:W-:Y:S01]  /*03f0*/  FADD R7, R7, R6 ;  /* 0x0000000607077221 */ /* 0x000fe20000000000 */
[----:B------:R-:W-:-:S04]  /*0400*/  FADD R4, R16, R5 ;  /* 0x0000000510047221 */ /* 0x000fc80000000000 */
[----:B------:R-:W-:-:S05]  /*0410*/  FADD R4, R7, R4 ;  /* 0x0000000407047221 */ /* 0x000fca0000000000 */
[----:B------:R-:W-:-:S05]  /*0420*/  FSEL R6, R4, RZ, !P1 ;  /* 0x000000ff04067208 */ /* 0x000fca0004800000 */
[----:B------:R-:W1:Y:S02]  /*0430*/  SHFL.BFLY PT, R5, R6, 0x10, 0x1f ;  /* 0x0e001f0006057f89 */ /* 0x000e6400000e0000 */
[----:B-1----:R-:W-:-:S05]  /*0440*/  FADD R10, R6, R5 ;  /* 0x00000005060a7221 */ /* 0x002fca0000000000 */
[----:B------:R-:W1:Y:S02]  /*0450*/  SHFL.BFLY PT, R5, R10, 0x8, 0x1f ;  /* 0x0d001f000a057f89 */ /* 0x000e6400000e0000 */
[----:B-1----:R-:W-:-:S05]  /*0460*/  FADD R11, R10, R5 ;  /* 0x000000050a0b7221 */ /* 0x002fca0000000000 */
[----:B------:R-:W1:Y:S02]  /*0470*/  SHFL.BFLY PT, R4, R11, 0x4, 0x1f ;  /* 0x0c801f000b047f89 */ /* 0x000e6400000e0000 */
[----:B-1----:R-:W-:-:S05]  /*0480*/  FADD R12, R11, R4 ;  /* 0x000000040b0c7221 */ /* 0x002fca0000000000 */
[----:B------:R-:W1:Y:S02]  /*0490*/  SHFL.BFLY PT, R5, R12, 0x2, 0x1f ;  /* 0x0c401f000c057f89 */ /* 0x000e6400000e0000 */
[----:B-1----:R-:W-:Y:S02]  /*04a0*/  FADD R14, R12, R5 ;  /* 0x000000050c0e7221 */ /* 0x002fe40000000000 */
[----:B------:R-:W1:Y:S03]  /*04b0*/  LDC.64 R4, c[0x0][0x238] ;  /* 0x00008e00ff047b82 */ /* 0x000e660000000a00 */
[----:B------:R-:W2:Y:S01]  /*04c0*/  SHFL.BFLY PT, R13, R14, 0x1, 0x1f ;  /* 0x0c201f000e0d7f89 */ /* 0x000ea200000e0000 */
[----:B0-----:R-:W-:Y:S01]  /*04d0*/  IMAD.WIDE.U32 R28, R28, 0x4, R8 ;  /* 0x000000041c1c7825 */ /* 0x001fe200078e0008 */
[----:B------:R-:W-:Y:S02]  /*04e0*/  CS2R R8, SRZ ;  /* 0x0000000000087805 */ /* 0x000fe4000001ff00 */
[----:B------:R-:W-:Y:S01]  /*04f0*/  CS2R R10, SRZ ;  /* 0x00000000000a7805 */ /* 0x000fe2000001ff00 */
[----:B-1----:R-:W-:Y:S01]  /*0500*/  IMAD.WIDE.U32 R4, R21, 0x4, R4 ;  /* 0x0000000415047825 */ /* 0x002fe200078e0004 */
[----:B------:R-:W-:-:S03]  /*0510*/  SHF.R.U32.HI R21, RZ, 0x3, R2 ;  /* 0x00000003ff157819 */ /* 0x000fc60000011602 */
[----:B--2---:R-:W-:Y:S01]  /*0520*/  FADD R6, R14, R13 ;  /* 0x0000000d0e067221 */ /* 0x004fe20000000000 */
[----:B------:R-:W-:Y:S02]  /*0530*/  CS2R R12, SRZ ;  /* 0x00000000000c7805 */ /* 0x000fe4000001ff00 */
[----:B------:R-:W-:Y:S02]  /*0540*/  CS2R R14, SRZ ;  /* 0x00000000000e7805 */ /* 0x000fe4000001ff00 */
[----:B------:R-:W-:Y:S01]  /*0550*/  LOP3.LUT R21, R21, 0xc, RZ, 0xc0, !PT ;  /* 0x0000000c15157812 */ /* 0x000fe200078ec0ff */
[----:B------:R0:W2:Y:S04]  /*0560*/  @!P1 LDG.E.EL.128 R8, desc[UR6][R4.64] ;  /* 0x0000000604089981 */ /* 0x0000a8000c2e1d00 */
[----:B------:R-:W-:Y:S04]  /*0570*/  @!P2 STS [R21+UR4], R6 ;  /* 0x000000061500a988 */ /* 0x000fe80008000804 */
[----:B------:R-:W3:Y:S01]  /*0580*/  @!P1 LDG.E.EL.128 R12, desc[UR6][R28.64] ;  /* 0x000000061c0c9981 */ /* 0x000ee2000c2e1d00 */
[C---:B------:R-:W-:Y:S01]  /*0590*/  SHF.L.U32 R23, R2.reuse, 0x2, RZ ;  /* 0x0000000202177819 */ /* 0x040fe200000006ff */
[----:B------:R-:W-:Y:S06]  /*05a0*/  BAR.SYNC.DEFER_BLOCKING 0x0 ;  /* 0x0000000000007b1d */ /* 0x000fec0000010000 */
[----:B------:R-:W1:Y:S04]  /*05b0*/  @!P3 LDS R20, [R23+UR4] ;  /* 0x000000041714b984 */ /* 0x000e680008000800 */
[----:B-1----:R-:W1:Y:S01]  /*05c0*/  SHFL.BFLY PT, R19, R20, 0x2, 0x1f ;  /* 0x0c401f0014137f89 */ /* 0x002e6200000e0000 */
[----:B------:R-:W-:Y:S01]  /*05d0*/  LOP3.LUT P0, RZ, R2, 0x3, RZ, 0xc0, !PT ;  /* 0x0000000302ff7812 */ /* 0x000fe2000780c0ff */
[----:B-1----:R-:W-:-:S05]  /*05e0*/  FADD R19, R20, R19 ;  /* 0x0000001314137221 */ /* 0x002fca0000000000 */
[----:B------:R-:W1:Y:S01]  /*05f0*/  SHFL.BFLY PT, R18, R19, 0x1, 0x1f ;  /* 0x0c201f0013127f89 */ /* 0x000e6200000e0000 */
[----:B------:R-:W-:Y:S01]  /*0600*/  ISETP.LT.AND P0, PT, R2, 0x4, !P0 ;  /* 0x000000040200780c */ /* 0x000fe20004701270 */
[----:B-1----:R-:W-:-:S12]  /*0610*/  FADD R18, R19, R18 ;  /* 0x0000001213127221 */ /* 0x002fd80000000000 */
[----:B------:R-:W-:Y:S01]  /*0620*/  @P0 STS [R23+UR4], R18 ;  /* 0x0000001217000988 */ /* 0x000fe20008000804 */
[----:B------:R-:W-:Y:S06]  /*0630*/  BAR.SYNC.DEFER_BLOCKING 0x0 ;  /* 0x0000000000007b1d */ /* 0x000fec0000010000 */
[----:B0-----:R-:W0:Y:S02]  /*0640*/  LDS R4, [UR4] ;  /* 0x00000004ff047984 */ /* 0x001e240008000800 */
[----:B0-----:R-:W-:-:S04]  /*0650*/  FADD R4, RZ, R4 ;  /* 0x00000004ff047221 */ /* 0x001fc80000000000 */
[C---:B------:R-:W-:Y:S01]  /*0660*/  FFMA R6, R4.reuse, -0.002604166744276881218, R17 ;  /* 0xbb2aaaab04067823 */ /* 0x040fe20000000011 */
[----:B------:R-:W-:-:S03]  /*0670*/  FFMA R22, R4, -0.002604166744276881218, R22 ;  /* 0xbb2aaaab04167823 */ /* 0x000fc60000000016 */
[----:B------:R-:W-:Y:S01]  /*0680*/  FMUL R17, R6, R6 ;  /* 0x0000000606117220 */ /* 0x000fe20000400000 */
[----:B------:R-:W-:-:S03]  /*0690*/  FFMA R5, R4, -0.002604166744276881218, R16 ;  /* 0xbb2aaaab04057823 */ /* 0x000fc60000000010 */
[----:B------:R-:W-:Y:S01]  /*06a0*/  FFMA R16, R22, R22, R17 ;  /* 0x0000001616107223 */ /* 0x000fe20000000011 */
[----:B------:R-:W-:-:S03]  /*06b0*/  FFMA R4, R4, -0.002604166744276881218, R7 ;  /* 0xbb2aaaab04047823 */ /* 0x000fc60000000007 */
[----:B------:R-:W-:-:S04]  /*06c0*/  FFMA R7, R5, R5, R16 ;  /* 0x0000000505077223 */ /* 0x000fc80000000010 */
[----:B------:R-:W-:-:S05]  /*06d0*/  FFMA R7, R4, R4, R7 ;  /* 0x0000000404077223 */ /* 0x000fca0000000007 */
[----:B------:R-:W-:-:S05]  /*06e0*/  FSEL R7, R7, RZ, !P1 ;  /* 0x000000ff07077208 */ /* 0x000fca0004800000 */
[----:B------:R-:W0:Y:S02]  /*06f0*/  SHFL.BFLY PT, R16, R7, 0x10, 0x1f ;  /* 0x0e001f0007107f89 */ /* 0x000e2400000e0000 */
[----:B0-----:R-:W-:-:S05]  /*0700*/  FADD R16, R7, R16 ;  /* 0x0000001007107221 */ /* 0x001fca0000000000 */
[----:B------:R-:W0:Y:S02]  /*0710*/  SHFL.BFLY PT, R17, R16, 0x8, 0x1f ;  /* 0x0d001f0010117f89 */ /* 0x000e2400000e0000 */
[----:B0-----:R-:W-:-:S05]  /*0720*/  FADD R17, R16, R17 ;  /* 0x0000001110117221 */ /* 0x001fca0000000000 */
[----:B------:R-:W0:Y:S02]  /*0730*/  SHFL.BFLY PT, R18, R17, 0x4, 0x1f ;  /* 0x0c801f0011127f89 */ /* 0x000e2400000e0000 */
[----:B0-----:R-:W-:-:S05]  /*0740*/  FADD R18, R17, R18 ;  /* 0x0000001211127221 */ /* 0x001fca0000000000 */
[----:B------:R-:W0:Y:S02]  /*0750*/  SHFL.BFLY PT, R19, R18, 0x2, 0x1f ;  /* 0x0c401f0012137f89 */ /* 0x000e2400000e0000 */
[----:B0-----:R-:W-:-:S05]  /*0760*/  FADD R19, R18, R19 ;  /* 0x0000001312137221 */ /* 0x001fca0000000000 */
[----:B------:R-:W0:Y:S02]  /*0770*/  SHFL.BFLY PT, R20, R19, 0x1, 0x1f ;  /* 0x0c201f0013147f89 */ /* 0x000e2400000e0000 */
[----:B0-----:R-:W-:Y:S01]  /*0780*/  FADD R20, R19, R20 ;  /* 0x0000001413147221 */ /* 0x001fe20000000000 */
[----:B------:R-:W-:Y:S01]  /*0790*/  BAR.SYNC.DEFER_BLOCKING 0x0 ;  /* 0x0000000000007b1d */ /* 0x000fe20000010000 */
[----:B------:R-:W-:-:S07]  /*07a0*/  HFMA2.MMA R26, -RZ, RZ, 0.8955078125, -0.052093505859375 ;  /* 0x3b2aaaabff1a7435 */ /* 0x000fce00000001ff */
[----:B------:R-:W0:Y:S01]  /*07b0*/  LDC.64 R18, c[0x0][0x240] ;  /* 0x00009000ff127b82 */ /* 0x000e220000000a00 */
[----:B------:R1:W-:Y:S07]  /*07c0*/  @!P2 STS [R21+UR4], R20 ;  /* 0x000000141500a988 */ /* 0x0003ee0008000804 */
[----:B------:R-:W-:Y:S08]  /*07d0*/  BAR.SYNC.DEFER_BLOCKING 0x0 ;  /* 0x0000000000007b1d */ /* 0x000ff00000010000 */
[----:B-1----:R-:W1:Y:S01]  /*07e0*/  LDC.64 R20, c[0x0][0x248] ;  /* 0x00009200ff147b82 */ /* 0x002e620000000a00 */
[----:B------:R-:W4:Y:S04]  /*07f0*/  @!P3 LDS R0, [R23+UR4] ;  /* 0x000000041700b984 */ /* 0x000f280008000800 */
[----:B----4-:R-:W4:Y:S02]  /*0800*/  SHFL.BFLY PT, R7, R0, 0x2, 0x1f ;  /* 0x0c401f0000077f89 */ /* 0x010f2400000e0000 */
[----:B----4-:R-:W-:-:S05]  /*0810*/  FADD R16, R0, R7 ;  /* 0x0000000700107221 */ /* 0x010fca0000000000 */
[----:B------:R-:W4:Y:S02]  /*0820*/  SHFL.BFLY PT, R7, R16, 0x1, 0x1f ;  /* 0x0c201f0010077f89 */ /* 0x000f2400000e0000 */
[----:B----4-:R-:W-:Y:S02]  /*0830*/  FADD R24, R16, R7 ;  /* 0x0000000710187221 */ /* 0x010fe40000000000 */
[----:B------:R-:W4:Y:S03]  /*0840*/  LDC.64 R16, c[0x0][0x250] ;  /* 0x00009400ff107b82 */ /* 0x000f260000000a00 */
[----:B------:R5:W-:Y:S05]  /*0850*/  @P0 STS [R23+UR4], R24 ;  /* 0x0000001817000988 */ /* 0x000bea0008000804 */
[----:B------:R-:W-:Y:S06]  /*0860*/  BAR.SYNC.DEFER_BLOCKING 0x0 ;  /* 0x0000000000007b1d */ /* 0x000fec0000010000 */
[----:B------:R-:W0:Y:S01]  /*0870*/  LDS R7, [UR4] ;  /* 0x00000004ff077984 */ /* 0x000e220008000800 */
[----:B-----5:R-:W-:-:S02]  /*0880*/  LOP3.LUT R24, R23, 0x1fc, RZ, 0xc0, !PT ;  /* 0x000001fc17187812 */ /* 0x020fc400078ec0ff */
[----:B------:R-:W-:Y:S02]  /*0890*/  LOP3.LUT P0, RZ, R2, 0x7f, RZ, 0xc0, !PT ;  /* 0x0000007f02ff7812 */ /* 0x000fe4000780c0ff */
[----:B---3--:R-:W-:Y:S01]  /*08a0*/  SEL R25, R12, RZ, !P1 ;  /* 0x000000ff0c197207 */ /* 0x008fe20004800000 */
[----:B------:R-:W-:Y:S01]  /*08b0*/  IMAD R27, R3, 0x180, R24 ;  /* 0x00000180031b7824 */ /* 0x000fe200078e0218 */
[----:B------:R-:W-:Y:S02]  /*08c0*/  SEL R2, R13, RZ, !P1 ;  /* 0x000000ff0d027207 */ /* 0x000fe40004800000 */
[----:B------:R-:W-:Y:S02]  /*08d0*/  SEL R23, R14, RZ, !P1 ;  /* 0x000000ff0e177207 */ /* 0x000fe40004800000 */
[----:B------:R-:W-:Y:S02]  /*08e0*/  SEL R0, R15, RZ, !P1 ;  /* 0x000000ff0f007207 */ /* 0x000fe40004800000 */
[----:B--2---:R-:W-:-:S02]  /*08f0*/  SEL R12, R8, RZ, !P1 ;  /* 0x000000ff080c7207 */ /* 0x004fc40004800000 */
[----:B------:R-:W-:Y:S01]  /*0900*/  SEL R13, R9, RZ, !P1 ;  /* 0x000000ff090d7207 */ /* 0x000fe20004800000 */
[----:B0-----:R-:W-:-:S04]  /*0910*/  FADD R7, RZ, R7 ;  /* 0x00000007ff077221 */ /* 0x001fc80000000000 */
[----:B------:R-:W-:-:S06]  /*0920*/  FFMA R7, R7, R26, 9.9999997473787516356e-06 ;  /* 0x3727c5ac07077423 */ /* 0x000fcc000000001a */
[----:B------:R-:W0:Y:S01]  /*0930*/  MUFU.RSQ R7, R7 ;  /* 0x0000000700077308 */ /* 0x000e220000001400 */
[----:B------:R-:W-:Y:S02]  /*0940*/  SEL R14, R10, RZ, !P1 ;  /* 0x000000ff0a0e7207 */ /* 0x000fe40004800000 */
[----:B------:R-:W-:Y:S01]  /*0950*/  SEL R15, R11, RZ, !P1 ;  /* 0x000000ff0b0f7207 */ /* 0x000fe20004800000 */
[----:B------:R-:W-:-:S04]  /*0960*/  IMAD.WIDE R18, R27, 0x4, R18 ;  /* 0x000000041b127825 */ /* 0x000fc800078e0212 */
[----:B-1----:R-:W-:-:S04]  /*0970*/  IMAD.WIDE R20, R27, 0x4, R20 ;  /* 0x000000041b147825 */ /* 0x002fc800078e0214 */
[-C--:B0-----:R-:W-:Y:S01]  /*0980*/  FMUL R8, R22, R7.reuse ;  /* 0x0000000716087220 */ /* 0x081fe20000400000 */
[-C--:B------:R-:W-:Y:S01]  /*0990*/  FMUL R9, R6, R7.reuse ;  /* 0x0000000706097220 */ /* 0x080fe20000400000 */
[-C--:B------:R-:W-:Y:S01]  /*09a0*/  FMUL R10, R5, R7.reuse ;  /* 0x00000007050a7220 */ /* 0x080fe20000400000 */
[----:B------:R-:W-:Y:S01]  /*09b0*/  FMUL R11, R4, R7 ;  /* 0x00000007040b7220 */ /* 0x000fe20000400000 */
[----:B------:R-:W-:Y:S01]  /*09c0*/  FFMA R12, R25, R8, R12 ;  /* 0x00000008190c7223 */ /* 0x000fe2000000000c */
[----:B------:R-:W-:Y:S01]  /*09d0*/  FFMA R13, R2, R9, R13 ;  /* 0x00000009020d7223 */ /* 0x000fe2000000000d */
[----:B------:R-:W-:Y:S01]  /*09e0*/  FFMA R14, R23, R10, R14 ;  /* 0x0000000a170e7223 */ /* 0x000fe2000000000e */
[----:B------:R-:W-:Y:S01]  /*09f0*/  FFMA R15, R0, R11, R15 ;  /* 0x0000000b000f7223 */ /* 0x000fe2000000000f */
[----:B------:R0:W-:Y:S01]  /*0a00*/  @!P1 STG.E.128 desc[UR6][R18.64], R8 ;  /* 0x0000000812009986 */ /* 0x0001e2000c101d06 */
[----:B----4-:R-:W-:-:S03]  /*0a10*/  IMAD.WIDE R16, R3, 0x4, R16 ;  /* 0x0000000403107825 */ /* 0x010fc600078e0210 */
[----:B------:R0:W-:Y:S02]  /*0a20*/  @!P1 STG.E.128 desc[UR6][R20.64], R12 ;  /* 0x0000000c14009986 */ /* 0x0001e4000c101d06 */
[----:B0-----:R-:W-:Y:S05]  /*0a30*/  @P0 EXIT ;  /* 0x000000000000094d */ /* 0x001fea0003800000 */
[----:B------:R-:W-:-:S05]  /*0a40*/  FMUL R7, R7, 0.002604166744276881218 ;  /* 0x3b2aaaab07077820 */ /* 0x000fca0000400000 */
[----:B------:R-:W-:Y:S01]  /*0a50*/  STG.E desc[UR6][R16.64], R7 ;  /* 0x0000000710007986 */ /* 0x000fe2000c101906 */
[----:B------:R-:W-:Y:S05]  /*0a60*/  EXIT ;  /* 0x000000000000794d */ /* 0x000fea0003800000 */
.L_x_0:
[----:B------:R-:W-:-:S00]  /*0a70*/  BRA `(.L_x_0) ;  /* 0xfffffffc00fc7947 */ /* 0x000fc0000383ffff */
[----:B------:R-:W-:-:S00]  /*0a80*/  NOP ;  /* 0x0000000000007918 */ /* 0x000fc00000000000 */
[----:B------:R-:W-:-:S00]  /*0a90*/  NOP ;  /* 0x0000000000007918 */ /* 0x000fc00000000000 */
[----:B------:R-:W-:-:S00]  /*0aa0*/  NOP ;  /* 0x0000000000007918 */ /* 0x000fc00000000000 */
[----:B------:R-:W-:-:S00]  /*0ab0*/  NOP ;  /* 0x0000000000007918 */ /* 0x000fc00000000000 */
[----:B------:R-:W-:-:S00]  /*0ac0*/  NOP ;  /* 0x0000000000007918 */ /* 0x000fc00000000000 */
[----:B------:R-:W-:-:S00]  /*0ad0*/  NOP ;  /* 0x0000000000007918 */ /* 0x000fc00000000000 */
[----:B------:R-:W-:-:S00]  /*0ae0*/  NOP ;  /* 0x0000000000007918 */ /* 0x000fc00000000000 */
[----:B------:R-:W-:-:S00]  /*0af0*/  NOP ;  /* 0x0000000000007918 */ /* 0x000fc00000000000 */
.L_x_1:


//--------------------- .nv.global.init           --------------------------
	.section	.nv.global.init,"aw",@progbits
.nv.global.init:
	.type		_$_str,@object
	.size		_$_str,(.L_0 - _$_str)
_$_str:
        /*0000*/ 	.byte	0x5f, 0x5f, 0x43, 0x55, 0x44, 0x41, 0x5f, 0x46, 0x54, 0x5a, 0x00
.L_0:


//--------------------- .nv.shared.triton_per_fused_add_native_layer_norm_native_layer_norm_backward_9 --------------------------
	.section	.nv.shared.triton_per_fused_add_native_layer_norm_native_layer_norm_backward_9,"aw",@nobits
	.sectionflags	@""
	.align	16
	.zero		1024


//--------------------- .nv.constant0.triton_per_fused_add_native_layer_norm_native_layer_norm_backward_9 --------------------------
	.section	.nv.constant0.triton_per_fused_add_native_layer_norm_native_layer_norm_backward_9,"a",@progbits
	.sectionflags	@""
	.align	4
.nv.constant0.triton_per_fused_add_native_layer_norm_native_layer_norm_backward_9:
	.zero		608
